//
// Generated by NVIDIA NVVM Compiler
//
// Compiler Build ID: CL-36424714
// Cuda compilation tools, release 13.0, V13.0.88
// Based on NVVM 20.0.0
//

.version 9.0
.target sm_100
.address_size 64

	// .globl	_Z13inclusiveScanPiS_i
// _ZZ13inclusiveScanPiS_iE4temp has been demoted

.visible .entry _Z13inclusiveScanPiS_i(
	.param .u64 .ptr .align 1 _Z13inclusiveScanPiS_i_param_0,
	.param .u64 .ptr .align 1 _Z13inclusiveScanPiS_i_param_1,
	.param .u32 _Z13inclusiveScanPiS_i_param_2
)
{
	.reg .pred 	%p<6>;
	.reg .b32 	%r<26>;
	.reg .b64 	%rd<9>;
	// demoted variable
	.shared .align 4 .b8 _ZZ13inclusiveScanPiS_iE4temp[1024];
	ld.param.u64 	%rd1, [_Z13inclusiveScanPiS_i_param_0];
	ld.param.u64 	%rd2, [_Z13inclusiveScanPiS_i_param_1];
	ld.param.u32 	%r9, [_Z13inclusiveScanPiS_i_param_2];
	mov.u32 	%r1, %tid.x;
	mov.u32 	%r10, %ctaid.x;
	mov.u32 	%r2, %ntid.x;
	mad.lo.s32 	%r3, %r10, %r2, %r1;
	setp.ge.s32 	%p1, %r3, %r9;
	shl.b32 	%r11, %r1, 2;
	mov.u32 	%r12, _ZZ13inclusiveScanPiS_iE4temp;
	add.s32 	%r4, %r12, %r11;
	@%p1 bra 	$L__BB0_2;
	cvta.to.global.u64 	%rd3, %rd1;
	mul.wide.s32 	%rd4, %r3, 4;
	add.s64 	%rd5, %rd3, %rd4;
	ld.global.u32 	%r14, [%rd5];
	st.shared.u32 	[%r4], %r14;
	bra.uni 	$L__BB0_3;
$L__BB0_2:
	mov.b32 	%r13, 0;
	st.shared.u32 	[%r4], %r13;
$L__BB0_3:
	bar.sync 	0;
	setp.lt.u32 	%p2, %r2, 2;
	@%p2 bra 	$L__BB0_8;
	mov.b32 	%r24, 1;
$L__BB0_5:
	setp.lt.u32 	%p3, %r1, %r24;
	mov.b32 	%r25, 0;
	@%p3 bra 	$L__BB0_7;
	sub.s32 	%r17, %r1, %r24;
	shl.b32 	%r18, %r17, 2;
	add.s32 	%r20, %r12, %r18;
	ld.shared.u32 	%r25, [%r20];
$L__BB0_7:
	bar.sync 	0;
	ld.shared.u32 	%r21, [%r4];
	add.s32 	%r22, %r21, %r25;
	st.shared.u32 	[%r4], %r22;
	bar.sync 	0;
	shl.b32 	%r24, %r24, 1;
	setp.lt.u32 	%p4, %r24, %r2;
	@%p4 bra 	$L__BB0_5;
$L__BB0_8:
	setp.ge.s32 	%p5, %r3, %r9;
	@%p5 bra 	$L__BB0_10;
	ld.shared.u32 	%r23, [%r4];
	cvta.to.global.u64 	%rd6, %rd2;
	mul.wide.s32 	%rd7, %r3, 4;
	add.s64 	%rd8, %rd6, %rd7;
	st.global.u32 	[%rd8], %r23;
$L__BB0_10:
	ret;

}


// ===== COMPILED SASS (sm_100) =====

	.target	sm_100

	.elftype	@"ET_EXEC"


//--------------------- .note.nv.tkinfo           --------------------------
	.section	.note.nv.tkinfo,"",@"SHT_NOTE"
	.sectionflags	@"SHF_NOTE_NV_TKINFO"
	.tkinfo
        /*0018*/ 	.word	0x00000002
        /*0030*/ 	.string	""
        /*0030*/ 	.string	"ptxas"
        /*0030*/ 	.string	"Cuda compilation tools, release 13.0, V13.0.88"
        /*0030*/ 	.string	"Build cuda_13.0.r13.0/compiler.36424714_0"
        /*0030*/ 	.string	"-arch sm_100 -m 64 "



//--------------------- .note.nv.cuinfo           --------------------------
	.section	.note.nv.cuinfo,"",@"SHT_NOTE"
	.sectionflags	@"SHF_NOTE_NV_CUINFO"
        /*0018*/ 	.short	0x0002
        /*001a*/ 	.short	0x0064
        /*001c*/ 	.short	0x0082
	.zero		2


//--------------------- .nv.info                  --------------------------
	.section	.nv.info,"",@"SHT_CUDA_INFO"
	.align	4


	//----- nvinfo : EIATTR_REGCOUNT
	.align		4
        /*0000*/ 	.byte	0x04, 0x2f
        /*0002*/ 	.short	(.L_1 - .L_0)
	.align		4
.L_0:
        /*0004*/ 	.word	index@(_Z13inclusiveScanPiS_i)
        /*0008*/ 	.word	0x0000000c


	//----- nvinfo : EIATTR_FRAME_SIZE
	.align		4
.L_1:
        /*000c*/ 	.byte	0x04, 0x11
        /*000e*/ 	.short	(.L_3 - .L_2)
	.align		4
.L_2:
        /*0010*/ 	.word	index@(_Z13inclusiveScanPiS_i)
        /*0014*/ 	.word	0x00000000


	//----- nvinfo : EIATTR_MIN_STACK_SIZE
	.align		4
.L_3:
        /*0018*/ 	.byte	0x04, 0x12
        /*001a*/ 	.short	(.L_5 - .L_4)
	.align		4
.L_4:
        /*001c*/ 	.word	index@(_Z13inclusiveScanPiS_i)
        /*0020*/ 	.word	0x00000000
.L_5:


//--------------------- .nv.compat                --------------------------
	.section	.nv.compat,"",@"SHT_CUDA_COMPAT_INFO"
	.align	4
        /*0000*/ 	.byte	0x02, 0x09, 0x00, 0x00, 0x02, 0x02, 0x01, 0x00, 0x02, 0x05, 0x05, 0x00, 0x03, 0x07, 0x01, 0x01
        /*0010*/ 	.byte	0x02, 0x03, 0x00, 0x00, 0x02, 0x06, 0x01, 0x00, 0x04, 0x0b, 0x08, 0x00, 0x09, 0x00, 0x00, 0x00
        /*0020*/ 	.byte	0x00, 0x00, 0x00, 0x00


//--------------------- .nv.info._Z13inclusiveScanPiS_i --------------------------
	.section	.nv.info._Z13inclusiveScanPiS_i,"",@"SHT_CUDA_INFO"
	.sectionflags	@""
	.align	4


	//----- nvinfo : EIATTR_CUDA_API_VERSION
	.align		4
        /*0000*/ 	.byte	0x04, 0x37
        /*0002*/ 	.short	(.L_7 - .L_6)
.L_6:
        /*0004*/ 	.word	0x00000082


	//----- nvinfo : EIATTR_KPARAM_INFO
	.align		4
.L_7:
        /*0008*/ 	.byte	0x04, 0x17
        /*000a*/ 	.short	(.L_9 - .L_8)
.L_8:
        /*000c*/ 	.word	0x00000000
        /*0010*/ 	.short	0x0002
        /*0012*/ 	.short	0x0010
        /*0014*/ 	.byte	0x00, 0xf0, 0x11, 0x00


	//----- nvinfo : EIATTR_KPARAM_INFO
	.align		4
.L_9:
        /*0018*/ 	.byte	0x04, 0x17
        /*001a*/ 	.short	(.L_11 - .L_10)
.L_10:
        /*001c*/ 	.word	0x00000000
        /*0020*/ 	.short	0x0001
        /*0022*/ 	.short	0x0008
        /*0024*/ 	.byte	0x00, 0xf5, 0x21, 0x00


	//----- nvinfo : EIATTR_KPARAM_INFO
	.align		4
.L_11:
        /*0028*/ 	.byte	0x04, 0x17
        /*002a*/ 	.short	(.L_13 - .L_12)
.L_12:
        /*002c*/ 	.word	0x00000000
        /*0030*/ 	.short	0x0000
        /*0032*/ 	.short	0x0000
        /*0034*/ 	.byte	0x00, 0xf5, 0x21, 0x00


	//----- nvinfo : EIATTR_SPARSE_MMA_MASK
	.align		4
.L_13:
        /*0038*/ 	.byte	0x03, 0x50
        /*003a*/ 	.short	0x0000


	//----- nvinfo : EIATTR_MAXREG_COUNT
	.align		4
        /*003c*/ 	.byte	0x03, 0x1b
        /*003e*/ 	.short	0x00ff


	//----- nvinfo : EIATTR_NUM_BARRIERS
	.align		4
        /*0040*/ 	.byte	0x02, 0x4c
        /*0042*/ 	.byte	0x01
	.zero		1


	//----- nvinfo : EIATTR_MERCURY_ISA_VERSION
	.align		4
        /*0044*/ 	.byte	0x03, 0x5f
        /*0046*/ 	.short	0x0101


	//----- nvinfo : EIATTR_VRC_CTA_INIT_COUNT
	.align		4
        /*0048*/ 	.byte	0x02, 0x4a
	.zero		1
	.zero		1


	//----- nvinfo : EIATTR_EXIT_INSTR_OFFSETS
	.align		4
        /*004c*/ 	.byte	0x04, 0x1c
        /*004e*/ 	.short	(.L_15 - .L_14)


	//   ....[0]....
.L_14:
        /*0050*/ 	.word	0x00000240


	//   ....[1]....
        /*0054*/ 	.word	0x00000290


	//----- nvinfo : EIATTR_CBANK_PARAM_SIZE
	.align		4
.L_15:
        /*0058*/ 	.byte	0x03, 0x19
        /*005a*/ 	.short	0x0014


	//----- nvinfo : EIATTR_PARAM_CBANK
	.align		4
        /*005c*/ 	.byte	0x04, 0x0a
        /*005e*/ 	.short	(.L_17 - .L_16)
	.align		4
.L_16:
        /*0060*/ 	.word	index@(.nv.constant0._Z13inclusiveScanPiS_i)
        /*0064*/ 	.short	0x0380
        /*0066*/ 	.short	0x0014


	//----- nvinfo : EIATTR_SW_WAR
	.align		4
.L_17:
        /*0068*/ 	.byte	0x04, 0x36
        /*006a*/ 	.short	(.L_19 - .L_18)
.L_18:
        /*006c*/ 	.word	0x00000008
.L_19:


//--------------------- .nv.callgraph             --------------------------
	.section	.nv.callgraph,"",@"SHT_CUDA_CALLGRAPH"
	.align	4
	.sectionentsize	8
	.align		4
        /*0000*/ 	.word	0x00000000
	.align		4
        /*0004*/ 	.word	0xffffffff
	.align		4
        /*0008*/ 	.word	0x00000000
	.align		4
        /*000c*/ 	.word	0xfffffffe
	.align		4
        /*0010*/ 	.word	0x00000000
	.align		4
        /*0014*/ 	.word	0xfffffffd
	.align		4
        /*0018*/ 	.word	0x00000000
	.align		4
        /*001c*/ 	.word	0xfffffffc


//--------------------- .text._Z13inclusiveScanPiS_i --------------------------
	.section	.text._Z13inclusiveScanPiS_i,"ax",@progbits
	.align	128
        .global         _Z13inclusiveScanPiS_i
        .type           _Z13inclusiveScanPiS_i,@function
        .size           _Z13inclusiveScanPiS_i,(.L_x_3 - _Z13inclusiveScanPiS_i)
        .other          _Z13inclusiveScanPiS_i,@"STO_CUDA_ENTRY STV_DEFAULT"
_Z13inclusiveScanPiS_i:
.text._Z13inclusiveScanPiS_i:
[----:B------:R-:W-:Y:S01]  /*0000*/  LDC R1, c[0x0][0x37c] ;  /* 0x0000df00ff017b82 */ /* 0x000fe20000000800 */
[----:B------:R-:W0:Y:S07]  /*0010*/  S2R R4, SR_TID.X ;  /* 0x0000000000047919 */ /* 0x000e2e0000002100 */
[----:B------:R-:W0:Y:S01]  /*0020*/  S2UR UR4, SR_CTAID.X ;  /* 0x00000000000479c3 */ /* 0x000e220000002500 */
[----:B------:R-:W1:Y:S01]  /*0030*/  LDCU UR5, c[0x0][0x390] ;  /* 0x00007200ff0577ac */ /* 0x000e620008000800 */
[----:B------:R-:W2:Y:S06]  /*0040*/  LDCU.64 UR6, c[0x0][0x358] ;  /* 0x00006b00ff0677ac */ /* 0x000eac0008000a00 */
[----:B------:R-:W0:Y:S02]  /*0050*/  LDC R9, c[0x0][0x360] ;  /* 0x0000d800ff097b82 */ /* 0x000e240000000800 */
[----:B0-----:R-:W-:-:S05]  /*0060*/  IMAD R5, R9, UR4, R4 ;  /* 0x0000000409057c24 */ /* 0x001fca000f8e0204 */
[----:B-1----:R-:W-:-:S13]  /*0070*/  ISETP.GE.AND P0, PT, R5, UR5, PT ;  /* 0x0000000505007c0c */ /* 0x002fda000bf06270 */
[----:B------:R-:W0:Y:S02]  /*0080*/  @!P0 LDC.64 R2, c[0x0][0x380] ;  /* 0x0000e000ff028b82 */ /* 0x000e240000000a00 */
[----:B0-----:R-:W-:-:S06]  /*0090*/  @!P0 IMAD.WIDE R2, R5, 0x4, R2 ;  /* 0x0000000405028825 */ /* 0x001fcc00078e0202 */
[----:B--2---:R-:W2:Y:S01]  /*00a0*/  @!P0 LDG.E R3, desc[UR6][R2.64] ;  /* 0x0000000602038981 */ /* 0x004ea2000c1e1900 */
[----:B------:R-:W0:Y:S01]  /*00b0*/  S2UR UR5, SR_CgaCtaId ;  /* 0x00000000000579c3 */ /* 0x000e220000008800 */
[----:B------:R-:W-:Y:S01]  /*00c0*/  UMOV UR4, 0x400 ;  /* 0x0000040000047882 */ /* 0x000fe20000000000 */
[----:B------:R-:W-:Y:S01]  /*00d0*/  ISETP.GE.U32.AND P1, PT, R9, 0x2, PT ;  /* 0x000000020900780c */ /* 0x000fe20003f26070 */
[----:B0-----:R-:W-:-:S06]  /*00e0*/  ULEA UR4, UR5, UR4, 0x18 ;  /* 0x0000000405047291 */ /* 0x001fcc000f8ec0ff */
[----:B------:R-:W-:-:S05]  /*00f0*/  LEA R0, R4, UR4, 0x2 ;  /* 0x0000000404007c11 */ /* 0x000fca000f8e10ff */
[----:B--2---:R0:W-:Y:S04]  /*0100*/  @!P0 STS [R0], R3 ;  /* 0x0000000300008388 */ /* 0x0041e80000000800 */
[----:B------:R0:W-:Y:S01]  /*0110*/  @P0 STS [R0], RZ ;  /* 0x000000ff00000388 */ /* 0x0001e20000000800 */
[----:B------:R-:W-:Y:S06]  /*0120*/  BAR.SYNC.DEFER_BLOCKING 0x0 ;  /* 0x0000000000007b1d */ /* 0x000fec0000010000 */
[----:B------:R-:W-:Y:S05]  /*0130*/  @!P1 BRA `(.L_x_0) ;  /* 0x0000000000389947 */ /* 0x000fea0003800000 */
[----:B------:R-:W-:-:S05]  /*0140*/  UMOV UR5, 0x1 ;  /* 0x0000000100057882 */ /* 0x000fca0000000000 */
.L_x_1:
[----:B------:R-:W-:Y:S01]  /*0150*/  ISETP.GE.U32.AND P0, PT, R4, UR5, PT ;  /* 0x0000000504007c0c */ /* 0x000fe2000bf06070 */
[----:B------:R-:W-:-:S12]  /*0160*/  IMAD.MOV.U32 R2, RZ, RZ, RZ ;  /* 0x000000ffff027224 */ /* 0x000fd800078e00ff */
[----:B0-----:R-:W-:Y:S01]  /*0170*/  @P0 VIADD R3, R4, -UR5 ;  /* 0x8000000504030c36 */ /* 0x001fe20008000000 */
[----:B------:R-:W-:-:S04]  /*0180*/  USHF.L.U32 UR5, UR5, 0x1, URZ ;  /* 0x0000000105057899 */ /* 0x000fc800080006ff */
[----:B------:R-:W-:-:S05]  /*0190*/  @P0 LEA R3, R3, UR4, 0x2 ;  /* 0x0000000403030c11 */ /* 0x000fca000f8e10ff */
[----:B------:R-:W-:Y:S01]  /*01a0*/  @P0 LDS R2, [R3] ;  /* 0x0000000003020984 */ /* 0x000fe20000000800 */
[----:B------:R-:W-:Y:S01]  /*01b0*/  BAR.SYNC.DEFER_BLOCKING 0x0 ;  /* 0x0000000000007b1d */ /* 0x000fe20000010000 */
[----:B------:R-:W-:-:S05]  /*01c0*/  ISETP.LE.U32.AND P0, PT, R9, UR5, PT ;  /* 0x0000000509007c0c */ /* 0x000fca000bf03070 */
[----:B-1----:R-:W0:Y:S02]  /*01d0*/  LDS R7, [R0] ;  /* 0x0000000000077984 */ /* 0x002e240000000800 */
[----:B0-----:R-:W-:-:S05]  /*01e0*/  IMAD.IADD R7, R7, 0x1, R2 ;  /* 0x0000000107077824 */ /* 0x001fca00078e0202 */
[----:B------:R1:W-:Y:S01]  /*01f0*/  STS [R0], R7 ;  /* 0x0000000700007388 */ /* 0x0003e20000000800 */
[----:B------:R-:W-:Y:S06]  /*0200*/  BAR.SYNC.DEFER_BLOCKING 0x0 ;  /* 0x0000000000007b1d */ /* 0x000fec0000010000 */
[----:B------:R-:W-:Y:S05]  /*0210*/  @!P0 BRA `(.L_x_1) ;  /* 0xfffffffc00cc8947 */ /* 0x000fea000383ffff */
.L_x_0:
[----:B------:R-:W2:Y:S02]  /*0220*/  LDCU UR4, c[0x0][0x390] ;  /* 0x00007200ff0477ac */ /* 0x000ea40008000800 */
[----:B--2---:R-:W-:-:S13]  /*0230*/  ISETP.GE.AND P0, PT, R5, UR4, PT ;  /* 0x0000000405007c0c */ /* 0x004fda000bf06270 */
[----:B------:R-:W-:Y:S05]  /*0240*/  @P0 EXIT ;  /* 0x000000000000094d */ /* 0x000fea0003800000 */
[----:B-1----:R-:W1:Y:S01]  /*0250*/  LDS R7, [R0] ;  /* 0x0000000000077984 */ /* 0x002e620000000800 */
[----:B0-----:R-:W0:Y:S02]  /*0260*/  LDC.64 R2, c[0x0][0x388] ;  /* 0x0000e200ff027b82 */ /* 0x001e240000000a00 */
[----:B0-----:R-:W-:-:S05]  /*0270*/  IMAD.WIDE R2, R5, 0x4, R2 ;  /* 0x0000000405027825 */ /* 0x001fca00078e0202 */
[----:B-1----:R-:W-:Y:S01]  /*0280*/  STG.E desc[UR6][R2.64], R7 ;  /* 0x0000000702007986 */ /* 0x002fe2000c101906 */
[----:B------:R-:W-:Y:S05]  /*0290*/  EXIT ;  /* 0x000000000000794d */ /* 0x000fea0003800000 */
.L_x_2:
[----:B------:R-:W-:-:S00]  /*02a0*/  BRA `(.L_x_2) ;  /* 0xfffffffc00fc7947 */ /* 0x000fc0000383ffff */
[----:B------:R-:W-:-:S00]  /*02b0*/  NOP ;  /* 0x0000000000007918 */ /* 0x000fc00000000000 */
        /* <DEDUP_REMOVED lines=12> */
.L_x_3:


//--------------------- .nv.shared._Z13inclusiveScanPiS_i --------------------------
	.section	.nv.shared._Z13inclusiveScanPiS_i,"aw",@nobits
	.sectionflags	@""
	.align	4
.nv.shared._Z13inclusiveScanPiS_i:
	.zero		2048


//--------------------- .nv.shared.reserved.0     --------------------------
	.section	.nv.shared.reserved.0,"aw",@nobits
	.weak		__nv_reservedSMEM_offset_0_alias
	.size		__nv_reservedSMEM_offset_0_alias, 0, 64
	.other		__nv_reservedSMEM_offset_0_alias,@"STO_CUDA_RESERVED_SHARED STV_DEFAULT"
__nv_reservedSMEM_offset_0_alias:
	.zero		0
	.zero		64


//--------------------- .nv.constant0._Z13inclusiveScanPiS_i --------------------------
	.section	.nv.constant0._Z13inclusiveScanPiS_i,"a",@progbits
	.sectionflags	@""
	.align	4
.nv.constant0._Z13inclusiveScanPiS_i:
	.zero		916


//--------------------- SYMBOLS --------------------------

	.type		.nv.reservedSmem.offset0,@object
	.size		.nv.reservedSmem.offset0,0x4
	.type		.nv.reservedSmem.cap,@object
	.size		.nv.reservedSmem.cap,0x4
